//
// Generated by NVIDIA NVVM Compiler
//
// Compiler Build ID: CL-36424714
// Cuda compilation tools, release 13.0, V13.0.88
// Based on NVVM 20.0.0
//

.version 9.0
.target sm_100
.address_size 64

	// .globl	_Z12filterKernelPhiii

.visible .entry _Z12filterKernelPhiii(
	.param .u64 .ptr .align 1 _Z12filterKernelPhiii_param_0,
	.param .u32 _Z12filterKernelPhiii_param_1,
	.param .u32 _Z12filterKernelPhiii_param_2,
	.param .u32 _Z12filterKernelPhiii_param_3
)
{
	.reg .pred 	%p<6>;
	.reg .b16 	%rs<5>;
	.reg .b32 	%r<17>;
	.reg .b32 	%f<8>;
	.reg .b64 	%rd<5>;

	ld.param.u64 	%rd1, [_Z12filterKernelPhiii_param_0];
	ld.param.u32 	%r3, [_Z12filterKernelPhiii_param_1];
	ld.param.u32 	%r5, [_Z12filterKernelPhiii_param_2];
	ld.param.u32 	%r4, [_Z12filterKernelPhiii_param_3];
	mov.u32 	%r7, %ctaid.x;
	mov.u32 	%r8, %ntid.x;
	mov.u32 	%r9, %tid.x;
	mad.lo.s32 	%r1, %r7, %r8, %r9;
	mov.u32 	%r10, %ctaid.y;
	mov.u32 	%r11, %ntid.y;
	mov.u32 	%r12, %tid.y;
	mad.lo.s32 	%r13, %r10, %r11, %r12;
	setp.ge.s32 	%p1, %r1, %r3;
	setp.ge.s32 	%p2, %r13, %r5;
	or.pred  	%p3, %p1, %p2;
	setp.eq.s32 	%p4, %r4, 1;
	or.pred  	%p5, %p3, %p4;
	@%p5 bra 	$L__BB0_2;
	cvta.to.global.u64 	%rd2, %rd1;
	mad.lo.s32 	%r14, %r3, %r13, %r1;
	mul.lo.s32 	%r15, %r14, %r4;
	cvt.s64.s32 	%rd3, %r15;
	add.s64 	%rd4, %rd2, %rd3;
	ld.global.u8 	%rs1, [%rd4];
	ld.global.u8 	%rs2, [%rd4+1];
	ld.global.u8 	%rs3, [%rd4+2];
	cvt.rn.f32.u16 	%f1, %rs1;
	cvt.rn.f32.u16 	%f2, %rs2;
	mul.f32 	%f3, %f2, 0f3F1645A2;
	fma.rn.f32 	%f4, %f1, 0f3E991687, %f3;
	cvt.rn.f32.u16 	%f5, %rs3;
	fma.rn.f32 	%f6, %f5, 0f3DE978D5, %f4;
	add.f32 	%f7, %f6, 0f3F000000;
	cvt.rzi.u32.f32 	%r16, %f7;
	cvt.u16.u32 	%rs4, %r16;
	st.global.u8 	[%rd4], %rs4;
	st.global.u8 	[%rd4+1], %rs4;
	st.global.u8 	[%rd4+2], %rs4;
$L__BB0_2:
	ret;

}


// ===== COMPILED SASS (sm_100) =====

	.target	sm_100

	.elftype	@"ET_EXEC"


//--------------------- .note.nv.tkinfo           --------------------------
	.section	.note.nv.tkinfo,"",@"SHT_NOTE"
	.sectionflags	@"SHF_NOTE_NV_TKINFO"
	.tkinfo
        /*0018*/ 	.word	0x00000002
        /*0030*/ 	.string	""
        /*0030*/ 	.string	"ptxas"
        /*0030*/ 	.string	"Cuda compilation tools, release 13.0, V13.0.88"
        /*0030*/ 	.string	"Build cuda_13.0.r13.0/compiler.36424714_0"
        /*0030*/ 	.string	"-arch sm_100 -m 64 "



//--------------------- .note.nv.cuinfo           --------------------------
	.section	.note.nv.cuinfo,"",@"SHT_NOTE"
	.sectionflags	@"SHF_NOTE_NV_CUINFO"
        /*0018*/ 	.short	0x0002
        /*001a*/ 	.short	0x0064
        /*001c*/ 	.short	0x0082
	.zero		2


//--------------------- .nv.info                  --------------------------
	.section	.nv.info,"",@"SHT_CUDA_INFO"
	.align	4


	//----- nvinfo : EIATTR_REGCOUNT
	.align		4
        /*0000*/ 	.byte	0x04, 0x2f
        /*0002*/ 	.short	(.L_1 - .L_0)
	.align		4
.L_0:
        /*0004*/ 	.word	index@(_Z12filterKernelPhiii)
        /*0008*/ 	.word	0x0000000a


	//----- nvinfo : EIATTR_FRAME_SIZE
	.align		4
.L_1:
        /*000c*/ 	.byte	0x04, 0x11
        /*000e*/ 	.short	(.L_3 - .L_2)
	.align		4
.L_2:
        /*0010*/ 	.word	index@(_Z12filterKernelPhiii)
        /*0014*/ 	.word	0x00000000


	//----- nvinfo : EIATTR_MIN_STACK_SIZE
	.align		4
.L_3:
        /*0018*/ 	.byte	0x04, 0x12
        /*001a*/ 	.short	(.L_5 - .L_4)
	.align		4
.L_4:
        /*001c*/ 	.word	index@(_Z12filterKernelPhiii)
        /*0020*/ 	.word	0x00000000
.L_5:


//--------------------- .nv.compat                --------------------------
	.section	.nv.compat,"",@"SHT_CUDA_COMPAT_INFO"
	.align	4
        /*0000*/ 	.byte	0x02, 0x09, 0x00, 0x00, 0x02, 0x02, 0x01, 0x00, 0x02, 0x05, 0x05, 0x00, 0x03, 0x07, 0x01, 0x01
        /*0010*/ 	.byte	0x02, 0x03, 0x00, 0x00, 0x02, 0x06, 0x01, 0x00, 0x04, 0x0b, 0x08, 0x00, 0x09, 0x00, 0x00, 0x00
        /*0020*/ 	.byte	0x00, 0x00, 0x00, 0x00


//--------------------- .nv.info._Z12filterKernelPhiii --------------------------
	.section	.nv.info._Z12filterKernelPhiii,"",@"SHT_CUDA_INFO"
	.sectionflags	@""
	.align	4


	//----- nvinfo : EIATTR_CUDA_API_VERSION
	.align		4
        /*0000*/ 	.byte	0x04, 0x37
        /*0002*/ 	.short	(.L_7 - .L_6)
.L_6:
        /*0004*/ 	.word	0x00000082


	//----- nvinfo : EIATTR_KPARAM_INFO
	.align		4
.L_7:
        /*0008*/ 	.byte	0x04, 0x17
        /*000a*/ 	.short	(.L_9 - .L_8)
.L_8:
        /*000c*/ 	.word	0x00000000
        /*0010*/ 	.short	0x0003
        /*0012*/ 	.short	0x0010
        /*0014*/ 	.byte	0x00, 0xf0, 0x11, 0x00


	//----- nvinfo : EIATTR_KPARAM_INFO
	.align		4
.L_9:
        /*0018*/ 	.byte	0x04, 0x17
        /*001a*/ 	.short	(.L_11 - .L_10)
.L_10:
        /*001c*/ 	.word	0x00000000
        /*0020*/ 	.short	0x0002
        /*0022*/ 	.short	0x000c
        /*0024*/ 	.byte	0x00, 0xf0, 0x11, 0x00


	//----- nvinfo : EIATTR_KPARAM_INFO
	.align		4
.L_11:
        /*0028*/ 	.byte	0x04, 0x17
        /*002a*/ 	.short	(.L_13 - .L_12)
.L_12:
        /*002c*/ 	.word	0x00000000
        /*0030*/ 	.short	0x0001
        /*0032*/ 	.short	0x0008
        /*0034*/ 	.byte	0x00, 0xf0, 0x11, 0x00


	//----- nvinfo : EIATTR_KPARAM_INFO
	.align		4
.L_13:
        /*0038*/ 	.byte	0x04, 0x17
        /*003a*/ 	.short	(.L_15 - .L_14)
.L_14:
        /*003c*/ 	.word	0x00000000
        /*0040*/ 	.short	0x0000
        /*0042*/ 	.short	0x0000
        /*0044*/ 	.byte	0x00, 0xf5, 0x21, 0x00


	//----- nvinfo : EIATTR_SPARSE_MMA_MASK
	.align		4
.L_15:
        /*0048*/ 	.byte	0x03, 0x50
        /*004a*/ 	.short	0x0000


	//----- nvinfo : EIATTR_MAXREG_COUNT
	.align		4
        /*004c*/ 	.byte	0x03, 0x1b
        /*004e*/ 	.short	0x00ff


	//----- nvinfo : EIATTR_MERCURY_ISA_VERSION
	.align		4
        /*0050*/ 	.byte	0x03, 0x5f
        /*0052*/ 	.short	0x0101


	//----- nvinfo : EIATTR_VRC_CTA_INIT_COUNT
	.align		4
        /*0054*/ 	.byte	0x02, 0x4a
	.zero		1
	.zero		1


	//----- nvinfo : EIATTR_EXIT_INSTR_OFFSETS
	.align		4
        /*0058*/ 	.byte	0x04, 0x1c
        /*005a*/ 	.short	(.L_17 - .L_16)


	//   ....[0]....
.L_16:
        /*005c*/ 	.word	0x000000e0


	//   ....[1]....
        /*0060*/ 	.word	0x00000230


	//----- nvinfo : EIATTR_CBANK_PARAM_SIZE
	.align		4
.L_17:
        /*0064*/ 	.byte	0x03, 0x19
        /*0066*/ 	.short	0x0014


	//----- nvinfo : EIATTR_PARAM_CBANK
	.align		4
        /*0068*/ 	.byte	0x04, 0x0a
        /*006a*/ 	.short	(.L_19 - .L_18)
	.align		4
.L_18:
        /*006c*/ 	.word	index@(.nv.constant0._Z12filterKernelPhiii)
        /*0070*/ 	.short	0x0380
        /*0072*/ 	.short	0x0014


	//----- nvinfo : EIATTR_SW_WAR
	.align		4
.L_19:
        /*0074*/ 	.byte	0x04, 0x36
        /*0076*/ 	.short	(.L_21 - .L_20)
.L_20:
        /*0078*/ 	.word	0x00000008
.L_21:


//--------------------- .nv.callgraph             --------------------------
	.section	.nv.callgraph,"",@"SHT_CUDA_CALLGRAPH"
	.align	4
	.sectionentsize	8
	.align		4
        /*0000*/ 	.word	0x00000000
	.align		4
        /*0004*/ 	.word	0xffffffff
	.align		4
        /*0008*/ 	.word	0x00000000
	.align		4
        /*000c*/ 	.word	0xfffffffe
	.align		4
        /*0010*/ 	.word	0x00000000
	.align		4
        /*0014*/ 	.word	0xfffffffd
	.align		4
        /*0018*/ 	.word	0x00000000
	.align		4
        /*001c*/ 	.word	0xfffffffc


//--------------------- .text._Z12filterKernelPhiii --------------------------
	.section	.text._Z12filterKernelPhiii,"ax",@progbits
	.align	128
        .global         _Z12filterKernelPhiii
        .type           _Z12filterKernelPhiii,@function
        .size           _Z12filterKernelPhiii,(.L_x_1 - _Z12filterKernelPhiii)
        .other          _Z12filterKernelPhiii,@"STO_CUDA_ENTRY STV_DEFAULT"
_Z12filterKernelPhiii:
.text._Z12filterKernelPhiii:
[----:B------:R-:W-:Y:S01]  /*0000*/  LDC R1, c[0x0][0x37c] ;  /* 0x0000df00ff017b82 */ /* 0x000fe20000000800 */
[----:B------:R-:W0:Y:S07]  /*0010*/  S2R R2, SR_TID.Y ;  /* 0x0000000000027919 */ /* 0x000e2e0000002200 */
[----:B------:R-:W1:Y:S01]  /*0020*/  LDC R0, c[0x0][0x360] ;  /* 0x0000d800ff007b82 */ /* 0x000e620000000800 */
[----:B------:R-:W2:Y:S01]  /*0030*/  LDCU.64 UR6, c[0x0][0x388] ;  /* 0x00007100ff0677ac */ /* 0x000ea20008000a00 */
[----:B------:R-:W1:Y:S06]  /*0040*/  S2R R5, SR_TID.X ;  /* 0x0000000000057919 */ /* 0x000e6c0000002100 */
[----:B------:R-:W0:Y:S08]  /*0050*/  S2UR UR5, SR_CTAID.Y ;  /* 0x00000000000579c3 */ /* 0x000e300000002600 */
[----:B------:R-:W0:Y:S08]  /*0060*/  LDC R3, c[0x0][0x364] ;  /* 0x0000d900ff037b82 */ /* 0x000e300000000800 */
[----:B------:R-:W1:Y:S08]  /*0070*/  S2UR UR4, SR_CTAID.X ;  /* 0x00000000000479c3 */ /* 0x000e700000002500 */
[----:B------:R-:W3:Y:S01]  /*0080*/  LDC R7, c[0x0][0x390] ;  /* 0x0000e400ff077b82 */ /* 0x000ee20000000800 */
[----:B0-----:R-:W-:-:S05]  /*0090*/  IMAD R3, R3, UR5, R2 ;  /* 0x0000000503037c24 */ /* 0x001fca000f8e0202 */
[----:B--2---:R-:W-:Y:S01]  /*00a0*/  ISETP.GE.AND P0, PT, R3, UR7, PT ;  /* 0x0000000703007c0c */ /* 0x004fe2000bf06270 */
[----:B-1----:R-:W-:-:S05]  /*00b0*/  IMAD R0, R0, UR4, R5 ;  /* 0x0000000400007c24 */ /* 0x002fca000f8e0205 */
[----:B------:R-:W-:-:S04]  /*00c0*/  ISETP.GE.OR P0, PT, R0, UR6, P0 ;  /* 0x0000000600007c0c */ /* 0x000fc80008706670 */
[----:B---3--:R-:W-:-:S13]  /*00d0*/  ISETP.EQ.OR P0, PT, R7, 0x1, P0 ;  /* 0x000000010700780c */ /* 0x008fda0000702670 */
[----:B------:R-:W-:Y:S05]  /*00e0*/  @P0 EXIT ;  /* 0x000000000000094d */ /* 0x000fea0003800000 */
[----:B------:R-:W0:Y:S01]  /*00f0*/  LDCU.64 UR8, c[0x0][0x380] ;  /* 0x00007000ff0877ac */ /* 0x000e220008000a00 */
[----:B------:R-:W-:Y:S01]  /*0100*/  IMAD R0, R3, UR6, R0 ;  /* 0x0000000603007c24 */ /* 0x000fe2000f8e0200 */
[----:B------:R-:W1:Y:S03]  /*0110*/  LDCU.64 UR4, c[0x0][0x358] ;  /* 0x00006b00ff0477ac */ /* 0x000e660008000a00 */
[----:B------:R-:W-:-:S05]  /*0120*/  IMAD R0, R0, R7, RZ ;  /* 0x0000000700007224 */ /* 0x000fca00078e02ff */
[----:B0-----:R-:W-:-:S04]  /*0130*/  IADD3 R2, P0, PT, R0, UR8, RZ ;  /* 0x0000000800027c10 */ /* 0x001fc8000ff1e0ff */
[----:B------:R-:W-:-:S05]  /*0140*/  LEA.HI.X.SX32 R3, R0, UR9, 0x1, P0 ;  /* 0x0000000900037c11 */ /* 0x000fca00080f0eff */
[----:B-1----:R-:W2:Y:S04]  /*0150*/  LDG.E.U8 R4, desc[UR4][R2.64+0x1] ;  /* 0x0000010402047981 */ /* 0x002ea8000c1e1100 */
[----:B------:R-:W3:Y:S04]  /*0160*/  LDG.E.U8 R0, desc[UR4][R2.64] ;  /* 0x0000000402007981 */ /* 0x000ee8000c1e1100 */
[----:B------:R-:W4:Y:S01]  /*0170*/  LDG.E.U8 R5, desc[UR4][R2.64+0x2] ;  /* 0x0000020402057981 */ /* 0x000f22000c1e1100 */
[----:B--2---:R-:W-:Y:S02]  /*0180*/  I2FP.F32.U32 R4, R4 ;  /* 0x0000000400047245 */ /* 0x004fe40000201000 */
[----:B---3--:R-:W-:-:S03]  /*0190*/  I2FP.F32.U32 R0, R0 ;  /* 0x0000000000007245 */ /* 0x008fc60000201000 */
[----:B------:R-:W-:Y:S01]  /*01a0*/  FMUL R7, R4, 0.58700001239776611328 ;  /* 0x3f1645a204077820 */ /* 0x000fe20000400000 */
[----:B----4-:R-:W-:-:S03]  /*01b0*/  I2FP.F32.U32 R5, R5 ;  /* 0x0000000500057245 */ /* 0x010fc60000201000 */
[----:B------:R-:W-:-:S04]  /*01c0*/  FFMA R0, R0, 0.29899999499320983887, R7 ;  /* 0x3e99168700007823 */ /* 0x000fc80000000007 */
[----:B------:R-:W-:-:S04]  /*01d0*/  FFMA R0, R5, 0.11400000005960464478, R0 ;  /* 0x3de978d505007823 */ /* 0x000fc80000000000 */
[----:B------:R-:W-:-:S04]  /*01e0*/  FADD R0, R0, 0.5 ;  /* 0x3f00000000007421 */ /* 0x000fc80000000000 */
[----:B------:R-:W0:Y:S02]  /*01f0*/  F2I.U32.TRUNC.NTZ R5, R0 ;  /* 0x0000000000057305 */ /* 0x000e24000020f000 */
[----:B0-----:R-:W-:Y:S04]  /*0200*/  STG.E.U8 desc[UR4][R2.64], R5 ;  /* 0x0000000502007986 */ /* 0x001fe8000c101104 */
[----:B------:R-:W-:Y:S04]  /*0210*/  STG.E.U8 desc[UR4][R2.64+0x1], R5 ;  /* 0x0000010502007986 */ /* 0x000fe8000c101104 */
[----:B------:R-:W-:Y:S01]  /*0220*/  STG.E.U8 desc[UR4][R2.64+0x2], R5 ;  /* 0x0000020502007986 */ /* 0x000fe2000c101104 */
[----:B------:R-:W-:Y:S05]  /*0230*/  EXIT ;  /* 0x000000000000794d */ /* 0x000fea0003800000 */
.L_x_0:
[----:B------:R-:W-:-:S00]  /*0240*/  BRA `(.L_x_0) ;  /* 0xfffffffc00fc7947 */ /* 0x000fc0000383ffff */
[----:B------:R-:W-:-:S00]  /*0250*/  NOP ;  /* 0x0000000000007918 */ /* 0x000fc00000000000 */
        /* <DEDUP_REMOVED lines=10> */
.L_x_1:


//--------------------- .nv.shared.reserved.0     --------------------------
	.section	.nv.shared.reserved.0,"aw",@nobits
	.weak		__nv_reservedSMEM_offset_0_alias
	.size		__nv_reservedSMEM_offset_0_alias, 0, 64
	.other		__nv_reservedSMEM_offset_0_alias,@"STO_CUDA_RESERVED_SHARED STV_DEFAULT"
__nv_reservedSMEM_offset_0_alias:
	.zero		0
	.zero		64


//--------------------- .nv.constant0._Z12filterKernelPhiii --------------------------
	.section	.nv.constant0._Z12filterKernelPhiii,"a",@progbits
	.sectionflags	@""
	.align	4
.nv.constant0._Z12filterKernelPhiii:
	.zero		916


//--------------------- SYMBOLS --------------------------

	.type		.nv.reservedSmem.offset0,@object
	.size		.nv.reservedSmem.offset0,0x4
